//
// Generated by NVIDIA NVVM Compiler
//
// Compiler Build ID: CL-36424714
// Cuda compilation tools, release 13.0, V13.0.88
// Based on NVVM 20.0.0
//

.version 9.0
.target sm_100
.address_size 64

	// .globl	_Z9histogramPfS_iiS_

.visible .entry _Z9histogramPfS_iiS_(
	.param .u64 .ptr .align 1 _Z9histogramPfS_iiS__param_0,
	.param .u64 .ptr .align 1 _Z9histogramPfS_iiS__param_1,
	.param .u32 _Z9histogramPfS_iiS__param_2,
	.param .u32 _Z9histogramPfS_iiS__param_3,
	.param .u64 .ptr .align 1 _Z9histogramPfS_iiS__param_4
)
{
	.reg .pred 	%p<2>;
	.reg .b32 	%r<29>;
	.reg .b32 	%f<13>;
	.reg .b64 	%rd<16>;
	.reg .b64 	%fd<5>;

	ld.param.u64 	%rd2, [_Z9histogramPfS_iiS__param_0];
	ld.param.u64 	%rd3, [_Z9histogramPfS_iiS__param_1];
	ld.param.u32 	%r2, [_Z9histogramPfS_iiS__param_3];
	ld.param.u64 	%rd4, [_Z9histogramPfS_iiS__param_4];
	cvta.to.global.u64 	%rd1, %rd4;
	cvta.to.global.u64 	%rd5, %rd3;
	cvta.to.global.u64 	%rd6, %rd2;
	mov.u32 	%r3, %ctaid.x;
	mov.u32 	%r4, %ntid.x;
	mov.u32 	%r5, %tid.x;
	mad.lo.s32 	%r6, %r3, %r4, %r5;
	mov.u32 	%r7, %ctaid.y;
	mov.u32 	%r8, %ntid.y;
	mov.u32 	%r9, %tid.y;
	mad.lo.s32 	%r10, %r7, %r8, %r9;
	mad.lo.s32 	%r11, %r2, %r10, %r6;
	mul.wide.s32 	%rd7, %r11, 4;
	add.s64 	%rd8, %rd6, %rd7;
	ld.global.f32 	%f1, [%rd8];
	add.s64 	%rd9, %rd5, %rd7;
	ld.global.f32 	%f2, [%rd9];
	mov.u32 	%r12, %nctaid.x;
	mad.lo.s32 	%r1, %r7, %r12, %r3;
	or.b32  	%r13, %r5, %r9;
	setp.ne.s32 	%p1, %r13, 0;
	@%p1 bra 	$L__BB0_2;
	mul.lo.s32 	%r14, %r1, 9;
	mul.wide.s32 	%rd10, %r14, 4;
	add.s64 	%rd11, %rd1, %rd10;
	mov.b32 	%r15, 0;
	st.global.u32 	[%rd11], %r15;
	st.global.u32 	[%rd11+4], %r15;
	st.global.u32 	[%rd11+8], %r15;
	st.global.u32 	[%rd11+12], %r15;
	st.global.u32 	[%rd11+16], %r15;
	st.global.u32 	[%rd11+20], %r15;
	st.global.u32 	[%rd11+24], %r15;
	st.global.u32 	[%rd11+28], %r15;
	st.global.u32 	[%rd11+32], %r15;
$L__BB0_2:
	bar.sync 	0;
	div.rn.f32 	%f3, %f2, 0f41A00000;
	cvt.rzi.s32.f32 	%r16, %f3;
	mul.lo.s32 	%r17, %r1, 9;
	add.s32 	%r18, %r16, %r17;
	mul.wide.s32 	%rd12, %r18, 4;
	add.s64 	%rd13, %rd1, %rd12;
	mul.lo.s32 	%r19, %r16, 20;
	add.s32 	%r20, %r19, 20;
	cvt.rn.f32.s32 	%f4, %r20;
	sub.f32 	%f5, %f4, %f2;
	mul.f32 	%f6, %f1, %f5;
	div.rn.f32 	%f7, %f6, 0f41A00000;
	atom.global.add.f32 	%f8, [%rd13], %f7;
	add.s32 	%r21, %r16, 1;
	mul.hi.s32 	%r22, %r21, 954437177;
	shr.u32 	%r23, %r22, 31;
	shr.s32 	%r24, %r22, 1;
	add.s32 	%r25, %r24, %r23;
	mul.lo.s32 	%r26, %r25, 9;
	sub.s32 	%r27, %r21, %r26;
	add.s32 	%r28, %r27, %r17;
	mul.wide.s32 	%rd14, %r28, 4;
	add.s64 	%rd15, %rd1, %rd14;
	cvt.f64.f32 	%fd1, %f1;
	cvt.rn.f32.s32 	%f9, %r19;
	sub.f32 	%f10, %f2, %f9;
	cvt.f64.f32 	%fd2, %f10;
	div.rn.f64 	%fd3, %fd2, 0d4034000000000000;
	mul.f64 	%fd4, %fd3, %fd1;
	cvt.rn.f32.f64 	%f11, %fd4;
	atom.global.add.f32 	%f12, [%rd15], %f11;
	ret;

}


// ===== COMPILED SASS (sm_100) =====

	.target	sm_100

	.elftype	@"ET_EXEC"


//--------------------- .note.nv.tkinfo           --------------------------
	.section	.note.nv.tkinfo,"",@"SHT_NOTE"
	.sectionflags	@"SHF_NOTE_NV_TKINFO"
	.tkinfo
        /*0018*/ 	.word	0x00000002
        /*0030*/ 	.string	""
        /*0030*/ 	.string	"ptxas"
        /*0030*/ 	.string	"Cuda compilation tools, release 13.0, V13.0.88"
        /*0030*/ 	.string	"Build cuda_13.0.r13.0/compiler.36424714_0"
        /*0030*/ 	.string	"-arch sm_100 -m 64 "



//--------------------- .note.nv.cuinfo           --------------------------
	.section	.note.nv.cuinfo,"",@"SHT_NOTE"
	.sectionflags	@"SHF_NOTE_NV_CUINFO"
        /*0018*/ 	.short	0x0002
        /*001a*/ 	.short	0x0064
        /*001c*/ 	.short	0x0082
	.zero		2


//--------------------- .nv.info                  --------------------------
	.section	.nv.info,"",@"SHT_CUDA_INFO"
	.align	4


	//----- nvinfo : EIATTR_REGCOUNT
	.align		4
        /*0000*/ 	.byte	0x04, 0x2f
        /*0002*/ 	.short	(.L_1 - .L_0)
	.align		4
.L_0:
        /*0004*/ 	.word	index@(_Z9histogramPfS_iiS_)
        /*0008*/ 	.word	0x0000001a


	//----- nvinfo : EIATTR_FRAME_SIZE
	.align		4
.L_1:
        /*000c*/ 	.byte	0x04, 0x11
        /*000e*/ 	.short	(.L_3 - .L_2)
	.align		4
.L_2:
        /*0010*/ 	.word	index@($__internal_1_$__cuda_sm3x_div_rn_noftz_f32_slowpath)
        /*0014*/ 	.word	0x00000000


	//----- nvinfo : EIATTR_FRAME_SIZE
	.align		4
.L_3:
        /*0018*/ 	.byte	0x04, 0x11
        /*001a*/ 	.short	(.L_5 - .L_4)
	.align		4
.L_4:
        /*001c*/ 	.word	index@($__internal_0_$__cuda_sm20_div_rn_f64_full)
        /*0020*/ 	.word	0x00000000


	//----- nvinfo : EIATTR_FRAME_SIZE
	.align		4
.L_5:
        /*0024*/ 	.byte	0x04, 0x11
        /*0026*/ 	.short	(.L_7 - .L_6)
	.align		4
.L_6:
        /*0028*/ 	.word	index@(_Z9histogramPfS_iiS_)
        /*002c*/ 	.word	0x00000000


	//----- nvinfo : EIATTR_MIN_STACK_SIZE
	.align		4
.L_7:
        /*0030*/ 	.byte	0x04, 0x12
        /*0032*/ 	.short	(.L_9 - .L_8)
	.align		4
.L_8:
        /*0034*/ 	.word	index@(_Z9histogramPfS_iiS_)
        /*0038*/ 	.word	0x00000000
.L_9:


//--------------------- .nv.compat                --------------------------
	.section	.nv.compat,"",@"SHT_CUDA_COMPAT_INFO"
	.align	4
        /*0000*/ 	.byte	0x02, 0x09, 0x00, 0x00, 0x02, 0x02, 0x01, 0x00, 0x02, 0x05, 0x05, 0x00, 0x03, 0x07, 0x01, 0x01
        /*0010*/ 	.byte	0x02, 0x03, 0x00, 0x00, 0x02, 0x06, 0x01, 0x00, 0x04, 0x0b, 0x08, 0x00, 0x01, 0x00, 0x00, 0x00
        /*0020*/ 	.byte	0x00, 0x00, 0x00, 0x00


//--------------------- .nv.info._Z9histogramPfS_iiS_ --------------------------
	.section	.nv.info._Z9histogramPfS_iiS_,"",@"SHT_CUDA_INFO"
	.sectionflags	@""
	.align	4


	//----- nvinfo : EIATTR_CUDA_API_VERSION
	.align		4
        /*0000*/ 	.byte	0x04, 0x37
        /*0002*/ 	.short	(.L_11 - .L_10)
.L_10:
        /*0004*/ 	.word	0x00000082


	//----- nvinfo : EIATTR_KPARAM_INFO
	.align		4
.L_11:
        /*0008*/ 	.byte	0x04, 0x17
        /*000a*/ 	.short	(.L_13 - .L_12)
.L_12:
        /*000c*/ 	.word	0x00000000
        /*0010*/ 	.short	0x0004
        /*0012*/ 	.short	0x0018
        /*0014*/ 	.byte	0x00, 0xf5, 0x21, 0x00


	//----- nvinfo : EIATTR_KPARAM_INFO
	.align		4
.L_13:
        /*0018*/ 	.byte	0x04, 0x17
        /*001a*/ 	.short	(.L_15 - .L_14)
.L_14:
        /*001c*/ 	.word	0x00000000
        /*0020*/ 	.short	0x0003
        /*0022*/ 	.short	0x0014
        /*0024*/ 	.byte	0x00, 0xf0, 0x11, 0x00


	//----- nvinfo : EIATTR_KPARAM_INFO
	.align		4
.L_15:
        /*0028*/ 	.byte	0x04, 0x17
        /*002a*/ 	.short	(.L_17 - .L_16)
.L_16:
        /*002c*/ 	.word	0x00000000
        /*0030*/ 	.short	0x0002
        /*0032*/ 	.short	0x0010
        /*0034*/ 	.byte	0x00, 0xf0, 0x11, 0x00


	//----- nvinfo : EIATTR_KPARAM_INFO
	.align		4
.L_17:
        /*0038*/ 	.byte	0x04, 0x17
        /*003a*/ 	.short	(.L_19 - .L_18)
.L_18:
        /*003c*/ 	.word	0x00000000
        /*0040*/ 	.short	0x0001
        /*0042*/ 	.short	0x0008
        /*0044*/ 	.byte	0x00, 0xf5, 0x21, 0x00


	//----- nvinfo : EIATTR_KPARAM_INFO
	.align		4
.L_19:
        /*0048*/ 	.byte	0x04, 0x17
        /*004a*/ 	.short	(.L_21 - .L_20)
.L_20:
        /*004c*/ 	.word	0x00000000
        /*0050*/ 	.short	0x0000
        /*0052*/ 	.short	0x0000
        /*0054*/ 	.byte	0x00, 0xf5, 0x21, 0x00


	//----- nvinfo : EIATTR_SPARSE_MMA_MASK
	.align		4
.L_21:
        /*0058*/ 	.byte	0x03, 0x50
        /*005a*/ 	.short	0x0000


	//----- nvinfo : EIATTR_MAXREG_COUNT
	.align		4
        /*005c*/ 	.byte	0x03, 0x1b
        /*005e*/ 	.short	0x00ff


	//----- nvinfo : EIATTR_NUM_BARRIERS
	.align		4
        /*0060*/ 	.byte	0x02, 0x4c
        /*0062*/ 	.byte	0x01
	.zero		1


	//----- nvinfo : EIATTR_MERCURY_ISA_VERSION
	.align		4
        /*0064*/ 	.byte	0x03, 0x5f
        /*0066*/ 	.short	0x0101


	//----- nvinfo : EIATTR_VRC_CTA_INIT_COUNT
	.align		4
        /*0068*/ 	.byte	0x02, 0x4a
	.zero		1
	.zero		1


	//----- nvinfo : EIATTR_EXIT_INSTR_OFFSETS
	.align		4
        /*006c*/ 	.byte	0x04, 0x1c
        /*006e*/ 	.short	(.L_23 - .L_22)


	//   ....[0]....
.L_22:
        /*0070*/ 	.word	0x000006e0


	//----- nvinfo : EIATTR_CRS_STACK_SIZE
	.align		4
.L_23:
        /*0074*/ 	.byte	0x04, 0x1e
        /*0076*/ 	.short	(.L_25 - .L_24)
.L_24:
        /*0078*/ 	.word	0x00000000


	//----- nvinfo : EIATTR_CBANK_PARAM_SIZE
	.align		4
.L_25:
        /*007c*/ 	.byte	0x03, 0x19
        /*007e*/ 	.short	0x0020


	//----- nvinfo : EIATTR_PARAM_CBANK
	.align		4
        /*0080*/ 	.byte	0x04, 0x0a
        /*0082*/ 	.short	(.L_27 - .L_26)
	.align		4
.L_26:
        /*0084*/ 	.word	index@(.nv.constant0._Z9histogramPfS_iiS_)
        /*0088*/ 	.short	0x0380
        /*008a*/ 	.short	0x0020


	//----- nvinfo : EIATTR_SW_WAR
	.align		4
.L_27:
        /*008c*/ 	.byte	0x04, 0x36
        /*008e*/ 	.short	(.L_29 - .L_28)
.L_28:
        /*0090*/ 	.word	0x00000008
.L_29:


//--------------------- .nv.callgraph             --------------------------
	.section	.nv.callgraph,"",@"SHT_CUDA_CALLGRAPH"
	.align	4
	.sectionentsize	8
	.align		4
        /*0000*/ 	.word	0x00000000
	.align		4
        /*0004*/ 	.word	0xffffffff
	.align		4
        /*0008*/ 	.word	0x00000000
	.align		4
        /*000c*/ 	.word	0xfffffffe
	.align		4
        /*0010*/ 	.word	0x00000000
	.align		4
        /*0014*/ 	.word	0xfffffffd
	.align		4
        /*0018*/ 	.word	0x00000000
	.align		4
        /*001c*/ 	.word	0xfffffffc


//--------------------- .text._Z9histogramPfS_iiS_ --------------------------
	.section	.text._Z9histogramPfS_iiS_,"ax",@progbits
	.align	128
        .global         _Z9histogramPfS_iiS_
        .type           _Z9histogramPfS_iiS_,@function
        .size           _Z9histogramPfS_iiS_,(.L_x_23 - _Z9histogramPfS_iiS_)
        .other          _Z9histogramPfS_iiS_,@"STO_CUDA_ENTRY STV_DEFAULT"
_Z9histogramPfS_iiS_:
.text._Z9histogramPfS_iiS_:
[----:B------:R-:W-:Y:S01]  /*0000*/  LDC R1, c[0x0][0x37c] ;  /* 0x0000df00ff017b82 */ /* 0x000fe20000000800 */
[----:B------:R-:W0:Y:S07]  /*0010*/  S2R R7, SR_TID.X ;  /* 0x0000000000077919 */ /* 0x000e2e0000002100 */
[----:B------:R-:W0:Y:S01]  /*0020*/  S2UR UR6, SR_CTAID.X ;  /* 0x00000000000679c3 */ /* 0x000e220000002500 */
[----:B------:R-:W1:Y:S01]  /*0030*/  LDCU UR8, c[0x0][0x394] ;  /* 0x00007280ff0877ac */ /* 0x000e620008000800 */
[----:B------:R-:W2:Y:S01]  /*0040*/  S2R R6, SR_CTAID.Y ;  /* 0x0000000000067919 */ /* 0x000ea20000002600 */
[----:B------:R-:W3:Y:S01]  /*0050*/  LDCU.64 UR4, c[0x0][0x358] ;  /* 0x00006b00ff0477ac */ /* 0x000ee20008000a00 */
[----:B------:R-:W2:Y:S04]  /*0060*/  S2R R4, SR_TID.Y ;  /* 0x0000000000047919 */ /* 0x000ea80000002200 */
[----:B------:R-:W0:Y:S01]  /*0070*/  LDC R0, c[0x0][0x360] ;  /* 0x0000d800ff007b82 */ /* 0x000e220000000800 */
[----:B------:R-:W2:Y:S07]  /*0080*/  LDCU UR7, c[0x0][0x364] ;  /* 0x00006c80ff0777ac */ /* 0x000eae0008000800 */
[----:B------:R-:W4:Y:S08]  /*0090*/  LDC.64 R2, c[0x0][0x388] ;  /* 0x0000e200ff027b82 */ /* 0x000f300000000a00 */
[----:B------:R-:W3:Y:S01]  /*00a0*/  LDC.64 R8, c[0x0][0x380] ;  /* 0x0000e000ff087b82 */ /* 0x000ee20000000a00 */
[----:B0-----:R-:W-:-:S02]  /*00b0*/  IMAD R0, R0, UR6, R7 ;  /* 0x0000000600007c24 */ /* 0x001fc4000f8e0207 */
[----:B--2---:R-:W-:-:S04]  /*00c0*/  IMAD R5, R6, UR7, R4 ;  /* 0x0000000706057c24 */ /* 0x004fc8000f8e0204 */
[----:B-1----:R-:W-:-:S04]  /*00d0*/  IMAD R5, R5, UR8, R0 ;  /* 0x0000000805057c24 */ /* 0x002fc8000f8e0200 */
[----:B----4-:R-:W-:-:S05]  /*00e0*/  IMAD.WIDE R2, R5, 0x4, R2 ;  /* 0x0000000405027825 */ /* 0x010fca00078e0202 */
[----:B---3--:R0:W2:Y:S01]  /*00f0*/  LDG.E R0, desc[UR4][R2.64] ;  /* 0x0000000402007981 */ /* 0x0080a2000c1e1900 */
[----:B------:R-:W-:Y:S01]  /*0100*/  LOP3.LUT P0, RZ, R7, R4, RZ, 0xfc, !PT ;  /* 0x0000000407ff7212 */ /* 0x000fe2000780fcff */
[----:B------:R-:W-:Y:S01]  /*0110*/  IMAD.WIDE R8, R5, 0x4, R8 ;  /* 0x0000000405087825 */ /* 0x000fe200078e0208 */
[----:B------:R-:W1:Y:S03]  /*0120*/  LDC R7, c[0x0][0x370] ;  /* 0x0000dc00ff077b82 */ /* 0x000e660000000800 */
[----:B------:R-:W-:Y:S02]  /*0130*/  IMAD.MOV.U32 R10, RZ, RZ, 0x41a00000 ;  /* 0x41a00000ff0a7424 */ /* 0x000fe400078e00ff */
[----:B------:R3:W5:Y:S01]  /*0140*/  LDG.E R8, desc[UR4][R8.64] ;  /* 0x0000000408087981 */ /* 0x000762000c1e1900 */
[----:B------:R-:W-:Y:S05]  /*0150*/  BSSY.RECONVERGENT B0, `(.L_x_0) ;  /* 0x000001b000007945 */ /* 0x000fea0003800200 */
[----:B------:R-:W4:Y:S01]  /*0160*/  @!P0 LDC.64 R4, c[0x0][0x398] ;  /* 0x0000e600ff048b82 */ /* 0x000f220000000a00 */
[----:B-1----:R-:W-:-:S04]  /*0170*/  IMAD R6, R6, R7, UR6 ;  /* 0x0000000606067e24 */ /* 0x002fc8000f8e0207 */
[----:B------:R-:W-:-:S04]  /*0180*/  @!P0 IMAD R7, R6, 0x9, RZ ;  /* 0x0000000906078824 */ /* 0x000fc800078e02ff */
[----:B----4-:R-:W-:-:S04]  /*0190*/  @!P0 IMAD.WIDE R4, R7, 0x4, R4 ;  /* 0x0000000407048825 */ /* 0x010fc800078e0204 */
[----:B------:R-:W-:Y:S01]  /*01a0*/  IMAD.MOV.U32 R7, RZ, RZ, 0x3d4ccccd ;  /* 0x3d4ccccdff077424 */ /* 0x000fe200078e00ff */
[----:B------:R3:W-:Y:S03]  /*01b0*/  @!P0 STG.E desc[UR4][R4.64], RZ ;  /* 0x000000ff04008986 */ /* 0x0007e6000c101904 */
[----:B0-----:R-:W-:Y:S01]  /*01c0*/  FFMA R2, R7, -R10, 1 ;  /* 0x3f80000007027423 */ /* 0x001fe2000000080a */
[----:B------:R3:W-:Y:S03]  /*01d0*/  @!P0 STG.E desc[UR4][R4.64+0x4], RZ ;  /* 0x000004ff04008986 */ /* 0x0007e6000c101904 */
[----:B------:R-:W-:Y:S01]  /*01e0*/  FFMA R3, R2, R7, 0.050000000745058059692 ;  /* 0x3d4ccccd02037423 */ /* 0x000fe20000000007 */
[----:B------:R3:W-:Y:S04]  /*01f0*/  @!P0 STG.E desc[UR4][R4.64+0x8], RZ ;  /* 0x000008ff04008986 */ /* 0x0007e8000c101904 */
[----:B------:R3:W-:Y:S04]  /*0200*/  @!P0 STG.E desc[UR4][R4.64+0xc], RZ ;  /* 0x00000cff04008986 */ /* 0x0007e8000c101904 */
[----:B------:R3:W-:Y:S04]  /*0210*/  @!P0 STG.E desc[UR4][R4.64+0x10], RZ ;  /* 0x000010ff04008986 */ /* 0x0007e8000c101904 */
[----:B------:R3:W-:Y:S04]  /*0220*/  @!P0 STG.E desc[UR4][R4.64+0x14], RZ ;  /* 0x000014ff04008986 */ /* 0x0007e8000c101904 */
[----:B------:R3:W-:Y:S04]  /*0230*/  @!P0 STG.E desc[UR4][R4.64+0x18], RZ ;  /* 0x000018ff04008986 */ /* 0x0007e8000c101904 */
[----:B------:R3:W-:Y:S04]  /*0240*/  @!P0 STG.E desc[UR4][R4.64+0x1c], RZ ;  /* 0x00001cff04008986 */ /* 0x0007e8000c101904 */
[----:B------:R3:W-:Y:S01]  /*0250*/  @!P0 STG.E desc[UR4][R4.64+0x20], RZ ;  /* 0x000020ff04008986 */ /* 0x0007e2000c101904 */
[----:B------:R-:W-:Y:S06]  /*0260*/  BAR.SYNC.DEFER_BLOCKING 0x0 ;  /* 0x0000000000007b1d */ /* 0x000fec0000010000 */
[----:B--2---:R-:W0:Y:S01]  /*0270*/  FCHK P0, R0, 20 ;  /* 0x41a0000000007902 */ /* 0x004e220000000000 */
[----:B------:R-:W-:-:S04]  /*0280*/  FFMA R2, R0, R3, RZ ;  /* 0x0000000300027223 */ /* 0x000fc800000000ff */
[----:B------:R-:W-:-:S04]  /*0290*/  FFMA R7, R2, -20, R0 ;  /* 0xc1a0000002077823 */ /* 0x000fc80000000000 */
[----:B------:R-:W-:Y:S01]  /*02a0*/  FFMA R7, R3, R7, R2 ;  /* 0x0000000703077223 */ /* 0x000fe20000000002 */
[----:B0--3--:R-:W-:Y:S06]  /*02b0*/  @!P0 BRA `(.L_x_1) ;  /* 0x0000000000108947 */ /* 0x009fec0003800000 */
[----:B------:R-:W-:Y:S01]  /*02c0*/  IMAD.MOV.U32 R3, RZ, RZ, R0 ;  /* 0x000000ffff037224 */ /* 0x000fe200078e0000 */
[----:B------:R-:W-:-:S07]  /*02d0*/  MOV R12, 0x2f0 ;  /* 0x000002f0000c7802 */ /* 0x000fce0000000f00 */
[----:B-----5:R-:W-:Y:S05]  /*02e0*/  CALL.REL.NOINC `($__internal_1_$__cuda_sm3x_div_rn_noftz_f32_slowpath) ;  /* 0x00000008003c7944 */ /* 0x020fea0003c00000 */
[----:B------:R-:W-:-:S07]  /*02f0*/  IMAD.MOV.U32 R7, RZ, RZ, R2 ;  /* 0x000000ffff077224 */ /* 0x000fce00078e0002 */
.L_x_1:
[----:B------:R-:W-:Y:S05]  /*0300*/  BSYNC.RECONVERGENT B0 ;  /* 0x0000000000007941 */ /* 0x000fea0003800200 */
.L_x_0:
[----:B------:R-:W0:Y:S01]  /*0310*/  F2I.TRUNC.NTZ R7, R7 ;  /* 0x0000000700077305 */ /* 0x000e22000020f100 */
[----:B------:R-:W1:Y:S01]  /*0320*/  LDC.64 R4, c[0x0][0x398] ;  /* 0x0000e600ff047b82 */ /* 0x000e620000000a00 */
[----:B------:R-:W-:Y:S01]  /*0330*/  IMAD.MOV.U32 R11, RZ, RZ, 0x3d4ccccd ;  /* 0x3d4ccccdff0b7424 */ /* 0x000fe200078e00ff */
[----:B------:R-:W-:Y:S01]  /*0340*/  BSSY.RECONVERGENT B0, `(.L_x_2) ;  /* 0x0000013000007945 */ /* 0x000fe20003800200 */
[----:B0-----:R-:W-:-:S04]  /*0350*/  IMAD R9, R7, 0x14, RZ ;  /* 0x0000001407097824 */ /* 0x001fc800078e02ff */
[----:B------:R-:W-:-:S05]  /*0360*/  VIADD R2, R9, 0x14 ;  /* 0x0000001409027836 */ /* 0x000fca0000000000 */
[----:B------:R-:W-:Y:S01]  /*0370*/  I2FP.F32.S32 R3, R2 ;  /* 0x0000000200037245 */ /* 0x000fe20000201400 */
[----:B------:R-:W-:-:S04]  /*0380*/  FFMA R2, R11, -R10, 1 ;  /* 0x3f8000000b027423 */ /* 0x000fc8000000080a */
[----:B------:R-:W-:Y:S01]  /*0390*/  FADD R3, -R0, R3 ;  /* 0x0000000300037221 */ /* 0x000fe20000000100 */
[----:B------:R-:W-:-:S03]  /*03a0*/  FFMA R2, R2, R11, 0.050000000745058059692 ;  /* 0x3d4ccccd02027423 */ /* 0x000fc6000000000b */
[----:B-----5:R-:W-:Y:S01]  /*03b0*/  FMUL R14, R8, R3 ;  /* 0x00000003080e7220 */ /* 0x020fe20000400000 */
[----:B------:R-:W-:-:S03]  /*03c0*/  IMAD R3, R6, 0x9, R7 ;  /* 0x0000000906037824 */ /* 0x000fc600078e0207 */
[----:B------:R-:W0:Y:S01]  /*03d0*/  FCHK P0, R14, 20 ;  /* 0x41a000000e007902 */ /* 0x000e220000000000 */
[----:B------:R-:W-:Y:S01]  /*03e0*/  FFMA R11, R2, R14, RZ ;  /* 0x0000000e020b7223 */ /* 0x000fe200000000ff */
[----:B-1----:R-:W-:-:S04]  /*03f0*/  IMAD.WIDE R4, R3, 0x4, R4 ;  /* 0x0000000403047825 */ /* 0x002fc800078e0204 */
[----:B------:R-:W-:-:S04]  /*0400*/  FFMA R12, R11, -20, R14 ;  /* 0xc1a000000b0c7823 */ /* 0x000fc8000000000e */
[----:B------:R-:W-:Y:S01]  /*0410*/  FFMA R15, R2, R12, R11 ;  /* 0x0000000c020f7223 */ /* 0x000fe2000000000b */
[----:B0-----:R-:W-:Y:S06]  /*0420*/  @!P0 BRA `(.L_x_3) ;  /* 0x0000000000108947 */ /* 0x001fec0003800000 */
[----:B------:R-:W-:Y:S01]  /*0430*/  IMAD.MOV.U32 R3, RZ, RZ, R14 ;  /* 0x000000ffff037224 */ /* 0x000fe200078e000e */
[----:B------:R-:W-:-:S07]  /*0440*/  MOV R12, 0x460 ;  /* 0x00000460000c7802 */ /* 0x000fce0000000f00 */
[----:B------:R-:W-:Y:S05]  /*0450*/  CALL.REL.NOINC `($__internal_1_$__cuda_sm3x_div_rn_noftz_f32_slowpath) ;  /* 0x0000000400e07944 */ /* 0x000fea0003c00000 */
[----:B------:R-:W-:-:S07]  /*0460*/  MOV R15, R2 ;  /* 0x00000002000f7202 */ /* 0x000fce0000000f00 */
.L_x_3:
[----:B------:R-:W-:Y:S05]  /*0470*/  BSYNC.RECONVERGENT B0 ;  /* 0x0000000000007941 */ /* 0x000fea0003800200 */
.L_x_2:
[----:B------:R-:W0:Y:S01]  /*0480*/  MUFU.RCP64H R3, 20 ;  /* 0x4034000000037908 */ /* 0x000e220000001800 */
[----:B------:R-:W-:Y:S01]  /*0490*/  IMAD.MOV.U32 R12, RZ, RZ, 0x0 ;  /* 0x00000000ff0c7424 */ /* 0x000fe200078e00ff */
[----:B------:R1:W-:Y:S01]  /*04a0*/  REDG.E.ADD.F32.FTZ.RN.STRONG.GPU desc[UR4][R4.64], R15 ;  /* 0x0000000f040079a6 */ /* 0x0003e2000c12f304 */
[----:B------:R-:W-:Y:S01]  /*04b0*/  IMAD.MOV.U32 R13, RZ, RZ, 0x40340000 ;  /* 0x40340000ff0d7424 */ /* 0x000fe200078e00ff */
[----:B------:R-:W-:Y:S01]  /*04c0*/  I2FP.F32.S32 R9, R9 ;  /* 0x0000000900097245 */ /* 0x000fe20000201400 */
[----:B------:R-:W-:Y:S01]  /*04d0*/  IMAD.MOV.U32 R2, RZ, RZ, 0x1 ;  /* 0x00000001ff027424 */ /* 0x000fe200078e00ff */
[----:B------:R-:W-:Y:S01]  /*04e0*/  BSSY.RECONVERGENT B0, `(.L_x_4) ;  /* 0x000001c000007945 */ /* 0x000fe20003800200 */
[----:B------:R-:W-:Y:S02]  /*04f0*/  VIADD R7, R7, 0x1 ;  /* 0x0000000107077836 */ /* 0x000fe40000000000 */
[----:B------:R-:W-:Y:S02]  /*0500*/  FADD R9, R0, -R9 ;  /* 0x8000000900097221 */ /* 0x000fe40000000000 */
[----:B------:R-:W-:Y:S01]  /*0510*/  IMAD.HI R0, R7, 0x38e38e39, RZ ;  /* 0x38e38e3907007827 */ /* 0x000fe200078e02ff */
[----:B0-----:R-:W-:-:S08]  /*0520*/  DFMA R10, R2, -R12, 1 ;  /* 0x3ff00000020a742b */ /* 0x001fd0000000080c */
[----:B------:R-:W-:-:S08]  /*0530*/  DFMA R10, R10, R10, R10 ;  /* 0x0000000a0a0a722b */ /* 0x000fd0000000000a */
[----:B------:R-:W-:Y:S02]  /*0540*/  DFMA R2, R2, R10, R2 ;  /* 0x0000000a0202722b */ /* 0x000fe40000000002 */
[----:B------:R-:W0:Y:S06]  /*0550*/  F2F.F64.F32 R10, R9 ;  /* 0x00000009000a7310 */ /* 0x000e2c0000201800 */
[----:B------:R-:W-:-:S08]  /*0560*/  DFMA R12, R2, -R12, 1 ;  /* 0x3ff00000020c742b */ /* 0x000fd0000000080c */
[----:B------:R-:W-:Y:S01]  /*0570*/  DFMA R2, R2, R12, R2 ;  /* 0x0000000c0202722b */ /* 0x000fe20000000002 */
[----:B0-----:R-:W-:Y:S01]  /*0580*/  FSETP.GEU.AND P1, PT, |R11|, 6.5827683646048100446e-37, PT ;  /* 0x036000000b00780b */ /* 0x001fe20003f2e200 */
[----:B------:R-:W0:Y:S06]  /*0590*/  LDC.64 R12, c[0x0][0x398] ;  /* 0x0000e600ff0c7b82 */ /* 0x000e2c0000000a00 */
[----:B-1----:R-:W-:-:S08]  /*05a0*/  DMUL R4, R10, R2 ;  /* 0x000000020a047228 */ /* 0x002fd00000000000 */
[----:B------:R-:W-:-:S08]  /*05b0*/  DFMA R14, R4, -20, R10 ;  /* 0xc0340000040e782b */ /* 0x000fd0000000000a */
[----:B------:R-:W-:Y:S01]  /*05c0*/  DFMA R2, R2, R14, R4 ;  /* 0x0000000e0202722b */ /* 0x000fe20000000004 */
[----:B------:R-:W-:-:S04]  /*05d0*/  SHF.R.S32.HI R5, RZ, 0x1, R0 ;  /* 0x00000001ff057819 */ /* 0x000fc80000011400 */
[----:B------:R-:W-:Y:S02]  /*05e0*/  LEA.HI R0, R0, R5, RZ, 0x1 ;  /* 0x0000000500007211 */ /* 0x000fe400078f08ff */
[----:B------:R1:W2:Y:S03]  /*05f0*/  F2F.F64.F32 R4, R8 ;  /* 0x0000000800047310 */ /* 0x0002a60000201800 */
[----:B------:R-:W-:Y:S01]  /*0600*/  FFMA R14, RZ, 2.8125, R3 ;  /* 0x40340000ff0e7823 */ /* 0x000fe20000000003 */
[----:B------:R-:W-:-:S04]  /*0610*/  IMAD R7, R0, -0x9, R7 ;  /* 0xfffffff700077824 */ /* 0x000fc800078e0207 */
[----:B------:R-:W-:Y:S01]  /*0620*/  FSETP.GT.AND P0, PT, |R14|, 1.469367938527859385e-39, PT ;  /* 0x001000000e00780b */ /* 0x000fe20003f04200 */
[----:B------:R-:W-:-:S04]  /*0630*/  IMAD R7, R6, 0x9, R7 ;  /* 0x0000000906077824 */ /* 0x000fc800078e0207 */
[----:B0-----:R-:W-:-:S08]  /*0640*/  IMAD.WIDE R6, R7, 0x4, R12 ;  /* 0x0000000407067825 */ /* 0x001fd000078e020c */
[----:B-12---:R-:W-:Y:S05]  /*0650*/  @P0 BRA P1, `(.L_x_5) ;  /* 0x0000000000100947 */ /* 0x006fea0000800000 */
[----:B------:R-:W-:-:S07]  /*0660*/  MOV R0, 0x680 ;  /* 0x0000068000007802 */ /* 0x000fce0000000f00 */
[----:B------:R-:W-:Y:S05]  /*0670*/  CALL.REL.NOINC `($__internal_0_$__cuda_sm20_div_rn_f64_full) ;  /* 0x00000000001c7944 */ /* 0x000fea0003c00000 */
[----:B------:R-:W-:Y:S02]  /*0680*/  IMAD.MOV.U32 R2, RZ, RZ, R12 ;  /* 0x000000ffff027224 */ /* 0x000fe400078e000c */
[----:B------:R-:W-:-:S07]  /*0690*/  IMAD.MOV.U32 R3, RZ, RZ, R13 ;  /* 0x000000ffff037224 */ /* 0x000fce00078e000d */
.L_x_5:
[----:B------:R-:W-:Y:S05]  /*06a0*/  BSYNC.RECONVERGENT B0 ;  /* 0x0000000000007941 */ /* 0x000fea0003800200 */
.L_x_4:
[----:B------:R-:W-:-:S10]  /*06b0*/  DMUL R4, R4, R2 ;  /* 0x0000000204047228 */ /* 0x000fd40000000000 */
[----:B------:R-:W0:Y:S02]  /*06c0*/  F2F.F32.F64 R5, R4 ;  /* 0x0000000400057310 */ /* 0x000e240000301000 */
[----:B0-----:R-:W-:Y:S01]  /*06d0*/  REDG.E.ADD.F32.FTZ.RN.STRONG.GPU desc[UR4][R6.64], R5 ;  /* 0x00000005060079a6 */ /* 0x001fe2000c12f304 */
[----:B------:R-:W-:Y:S05]  /*06e0*/  EXIT ;  /* 0x000000000000794d */ /* 0x000fea0003800000 */
        .weak           $__internal_0_$__cuda_sm20_div_rn_f64_full
        .type           $__internal_0_$__cuda_sm20_div_rn_f64_full,@function
        .size           $__internal_0_$__cuda_sm20_div_rn_f64_full,($__internal_1_$__cuda_sm3x_div_rn_noftz_f32_slowpath - $__internal_0_$__cuda_sm20_div_rn_f64_full)
$__internal_0_$__cuda_sm20_div_rn_f64_full:
[----:B------:R-:W-:Y:S01]  /*06f0*/  IMAD.MOV.U32 R3, RZ, RZ, 0x3ff40000 ;  /* 0x3ff40000ff037424 */ /* 0x000fe200078e00ff */
[----:B------:R-:W-:Y:S01]  /*0700*/  MOV R2, 0x0 ;  /* 0x0000000000027802 */ /* 0x000fe20000000f00 */
[----:B------:R-:W-:Y:S01]  /*0710*/  IMAD.MOV.U32 R8, RZ, RZ, 0x1 ;  /* 0x00000001ff087424 */ /* 0x000fe200078e00ff */
[----:B------:R-:W-:Y:S01]  /*0720*/  FSETP.GEU.AND P1, PT, |R11|, 1.469367938527859385e-39, PT ;  /* 0x001000000b00780b */ /* 0x000fe20003f2e200 */
[----:B------:R-:W0:Y:S01]  /*0730*/  MUFU.RCP64H R9, R3 ;  /* 0x0000000300097308 */ /* 0x000e220000001800 */
[----:B------:R-:W-:Y:S01]  /*0740*/  MOV R21, 0x40300000 ;  /* 0x4030000000157802 */ /* 0x000fe20000000f00 */
[----:B------:R-:W-:Y:S04]  /*0750*/  BSSY.RECONVERGENT B1, `(.L_x_6) ;  /* 0x0000045000017945 */ /* 0x000fe80003800200 */
[----:B------:R-:W-:Y:S01]  /*0760*/  VIADD R23, R21, 0xffffffff ;  /* 0xffffffff15177836 */ /* 0x000fe20000000000 */
[----:B0-----:R-:W-:-:S08]  /*0770*/  DFMA R12, R8, -R2, 1 ;  /* 0x3ff00000080c742b */ /* 0x001fd00000000802 */
[----:B------:R-:W-:Y:S01]  /*0780*/  DFMA R14, R12, R12, R12 ;  /* 0x0000000c0c0e722b */ /* 0x000fe2000000000c */
[----:B------:R-:W-:Y:S01]  /*0790*/  LOP3.LUT R12, R11, 0x7ff00000, RZ, 0xc0, !PT ;  /* 0x7ff000000b0c7812 */ /* 0x000fe200078ec0ff */
[----:B------:R-:W-:-:S03]  /*07a0*/  IMAD.MOV.U32 R13, RZ, RZ, 0x1ca00000 ;  /* 0x1ca00000ff0d7424 */ /* 0x000fc600078e00ff */
[----:B------:R-:W-:Y:S01]  /*07b0*/  ISETP.GE.U32.AND P0, PT, R12, 0x40300000, PT ;  /* 0x403000000c00780c */ /* 0x000fe20003f06070 */
[----:B------:R-:W-:Y:S02]  /*07c0*/  IMAD.MOV.U32 R20, RZ, RZ, R12 ;  /* 0x000000ffff147224 */ /* 0x000fe400078e000c */
[----:B------:R-:W-:Y:S01]  /*07d0*/  DFMA R16, R8, R14, R8 ;  /* 0x0000000e0810722b */ /* 0x000fe20000000008 */
[----:B------:R-:W-:Y:S01]  /*07e0*/  SEL R13, R13, 0x63400000, !P0 ;  /* 0x634000000d0d7807 */ /* 0x000fe20004000000 */
[----:B------:R-:W-:-:S03]  /*07f0*/  IMAD.MOV.U32 R8, RZ, RZ, R10 ;  /* 0x000000ffff087224 */ /* 0x000fc600078e000a */
[C-C-:B------:R-:W-:Y:S02]  /*0800*/  @!P1 LOP3.LUT R14, R13.reuse, 0x80000000, R11.reuse, 0xf8, !PT ;  /* 0x800000000d0e9812 */ /* 0x140fe400078ef80b */
[----:B------:R-:W-:Y:S01]  /*0810*/  LOP3.LUT R9, R13, 0x800fffff, R11, 0xf8, !PT ;  /* 0x800fffff0d097812 */ /* 0x000fe200078ef80b */
[----:B------:R-:W-:Y:S01]  /*0820*/  DFMA R18, R16, -R2, 1 ;  /* 0x3ff000001012742b */ /* 0x000fe20000000802 */
[----:B------:R-:W-:Y:S01]  /*0830*/  @!P1 LOP3.LUT R15, R14, 0x100000, RZ, 0xfc, !PT ;  /* 0x001000000e0f9812 */ /* 0x000fe200078efcff */
[----:B------:R-:W-:-:S06]  /*0840*/  @!P1 IMAD.MOV.U32 R14, RZ, RZ, RZ ;  /* 0x000000ffff0e9224 */ /* 0x000fcc00078e00ff */
[----:B------:R-:W-:Y:S02]  /*0850*/  @!P1 DFMA R8, R8, 2, -R14 ;  /* 0x400000000808982b */ /* 0x000fe4000000080e */
[----:B------:R-:W-:-:S08]  /*0860*/  DFMA R14, R16, R18, R16 ;  /* 0x00000012100e722b */ /* 0x000fd00000000010 */
[----:B------:R-:W-:Y:S01]  /*0870*/  @!P1 LOP3.LUT R20, R9, 0x7ff00000, RZ, 0xc0, !PT ;  /* 0x7ff0000009149812 */ /* 0x000fe200078ec0ff */
[----:B------:R-:W-:-:S04]  /*0880*/  DMUL R18, R14, R8 ;  /* 0x000000080e127228 */ /* 0x000fc80000000000 */
[----:B------:R-:W-:-:S04]  /*0890*/  VIADD R22, R20, 0xffffffff ;  /* 0xffffffff14167836 */ /* 0x000fc80000000000 */
[----:B------:R-:W-:Y:S01]  /*08a0*/  DFMA R16, R18, -R2, R8 ;  /* 0x800000021210722b */ /* 0x000fe20000000008 */
[----:B------:R-:W-:-:S04]  /*08b0*/  ISETP.GT.U32.AND P0, PT, R22, 0x7feffffe, PT ;  /* 0x7feffffe1600780c */ /* 0x000fc80003f04070 */
[----:B------:R-:W-:-:S03]  /*08c0*/  ISETP.GT.U32.OR P0, PT, R23, 0x7feffffe, P0 ;  /* 0x7feffffe1700780c */ /* 0x000fc60000704470 */
[----:B------:R-:W-:-:S10]  /*08d0*/  DFMA R14, R14, R16, R18 ;  /* 0x000000100e0e722b */ /* 0x000fd40000000012 */
[----:B------:R-:W-:Y:S05]  /*08e0*/  @P0 BRA `(.L_x_7) ;  /* 0x0000000000680947 */ /* 0x000fea0003800000 */
[----:B------:R-:W-:Y:S02]  /*08f0*/  IMAD.MOV.U32 R11, RZ, RZ, 0x40300000 ;  /* 0x40300000ff0b7424 */ /* 0x000fe400078e00ff */
[----:B------:R-:W-:-:S03]  /*0900*/  IMAD.MOV.U32 R10, RZ, RZ, RZ ;  /* 0x000000ffff0a7224 */ /* 0x000fc600078e00ff */
[----:B------:R-:W-:-:S04]  /*0910*/  VIADDMNMX R12, R12, -R11, 0xb9600000, !PT ;  /* 0xb96000000c0c7446 */ /* 0x000fc8000780090b */
[----:B------:R-:W-:-:S05]  /*0920*/  VIMNMX R12, PT, PT, R12, 0x46a00000, PT ;  /* 0x46a000000c0c7848 */ /* 0x000fca0003fe0100 */
[----:B------:R-:W-:-:S04]  /*0930*/  IMAD.IADD R16, R12, 0x1, -R13 ;  /* 0x000000010c107824 */ /* 0x000fc800078e0a0d */
[----:B------:R-:W-:-:S06]  /*0940*/  VIADD R11, R16, 0x7fe00000 ;  /* 0x7fe00000100b7836 */ /* 0x000fcc0000000000 */
[----:B------:R-:W-:-:S10]  /*0950*/  DMUL R12, R14, R10 ;  /* 0x0000000a0e0c7228 */ /* 0x000fd40000000000 */
[----:B------:R-:W-:-:S13]  /*0960*/  FSETP.GTU.AND P0, PT, |R13|, 1.469367938527859385e-39, PT ;  /* 0x001000000d00780b */ /* 0x000fda0003f0c200 */
[----:B------:R-:W-:Y:S05]  /*0970*/  @P0 BRA `(.L_x_8) ;  /* 0x0000000000880947 */ /* 0x000fea0003800000 */
[----:B------:R-:W-:Y:S01]  /*0980*/  DFMA R2, R14, -R2, R8 ;  /* 0x800000020e02722b */ /* 0x000fe20000000008 */
[----:B------:R-:W-:-:S09]  /*0990*/  MOV R10, RZ ;  /* 0x000000ff000a7202 */ /* 0x000fd20000000f00 */
[C---:B------:R-:W-:Y:S02]  /*09a0*/  FSETP.NEU.AND P0, PT, R3.reuse, RZ, PT ;  /* 0x000000ff0300720b */ /* 0x040fe40003f0d000 */
[----:B------:R-:W-:-:S04]  /*09b0*/  LOP3.LUT R2, R3, 0x40340000, RZ, 0x3c, !PT ;  /* 0x4034000003027812 */ /* 0x000fc800078e3cff */
[----:B------:R-:W-:-:S04]  /*09c0*/  LOP3.LUT R9, R2, 0x80000000, RZ, 0xc0, !PT ;  /* 0x8000000002097812 */ /* 0x000fc800078ec0ff */
[----:B------:R-:W-:-:S03]  /*09d0*/  LOP3.LUT R11, R9, R11, RZ, 0xfc, !PT ;  /* 0x0000000b090b7212 */ /* 0x000fc600078efcff */
[----:B------:R-:W-:Y:S05]  /*09e0*/  @!P0 BRA `(.L_x_8) ;  /* 0x00000000006c8947 */ /* 0x000fea0003800000 */
[----:B------:R-:W-:Y:S01]  /*09f0*/  IMAD.MOV R3, RZ, RZ, -R16 ;  /* 0x000000ffff037224 */ /* 0x000fe200078e0a10 */
[----:B------:R-:W-:Y:S01]  /*0a00*/  DMUL.RP R10, R14, R10 ;  /* 0x0000000a0e0a7228 */ /* 0x000fe20000008000 */
[----:B------:R-:W-:-:S06]  /*0a10*/  IMAD.MOV.U32 R2, RZ, RZ, RZ ;  /* 0x000000ffff027224 */ /* 0x000fcc00078e00ff */
[----:B------:R-:W-:-:S03]  /*0a20*/  DFMA R2, R12, -R2, R14 ;  /* 0x800000020c02722b */ /* 0x000fc6000000000e */
[----:B------:R-:W-:-:S03]  /*0a30*/  LOP3.LUT R9, R11, R9, RZ, 0x3c, !PT ;  /* 0x000000090b097212 */ /* 0x000fc600078e3cff */
[----:B------:R-:W-:-:S04]  /*0a40*/  IADD3 R2, PT, PT, -R16, -0x43300000, RZ ;  /* 0xbcd0000010027810 */ /* 0x000fc80007ffe1ff */
[----:B------:R-:W-:-:S04]  /*0a50*/  FSETP.NEU.AND P0, PT, |R3|, R2, PT ;  /* 0x000000020300720b */ /* 0x000fc80003f0d200 */
[----:B------:R-:W-:Y:S02]  /*0a60*/  FSEL R12, R10, R12, !P0 ;  /* 0x0000000c0a0c7208 */ /* 0x000fe40004000000 */
[----:B------:R-:W-:Y:S01]  /*0a70*/  FSEL R13, R9, R13, !P0 ;  /* 0x0000000d090d7208 */ /* 0x000fe20004000000 */
[----:B------:R-:W-:Y:S06]  /*0a80*/  BRA `(.L_x_8) ;  /* 0x0000000000447947 */ /* 0x000fec0003800000 */
.L_x_7:
[----:B------:R-:W-:-:S14]  /*0a90*/  DSETP.NAN.AND P0, PT, R10, R10, PT ;  /* 0x0000000a0a00722a */ /* 0x000fdc0003f08000 */
[----:B------:R-:W-:Y:S05]  /*0aa0*/  @P0 BRA `(.L_x_9) ;  /* 0x0000000000340947 */ /* 0x000fea0003800000 */
[----:B------:R-:W-:Y:S01]  /*0ab0*/  ISETP.NE.AND P0, PT, R20, R21, PT ;  /* 0x000000151400720c */ /* 0x000fe20003f05270 */
[----:B------:R-:W-:Y:S02]  /*0ac0*/  IMAD.MOV.U32 R12, RZ, RZ, 0x0 ;  /* 0x00000000ff0c7424 */ /* 0x000fe400078e00ff */
[----:B------:R-:W-:-:S10]  /*0ad0*/  IMAD.MOV.U32 R13, RZ, RZ, -0x80000 ;  /* 0xfff80000ff0d7424 */ /* 0x000fd400078e00ff */
[----:B------:R-:W-:Y:S05]  /*0ae0*/  @!P0 BRA `(.L_x_8) ;  /* 0x00000000002c8947 */ /* 0x000fea0003800000 */
[----:B------:R-:W-:Y:S02]  /*0af0*/  ISETP.NE.AND P0, PT, R20, 0x7ff00000, PT ;  /* 0x7ff000001400780c */ /* 0x000fe40003f05270 */
[----:B------:R-:W-:Y:S02]  /*0b00*/  LOP3.LUT R10, R11, 0x40340000, RZ, 0x3c, !PT ;  /* 0x403400000b0a7812 */ /* 0x000fe400078e3cff */
[----:B------:R-:W-:Y:S02]  /*0b10*/  ISETP.EQ.OR P0, PT, R21, RZ, !P0 ;  /* 0x000000ff1500720c */ /* 0x000fe40004702670 */
[----:B------:R-:W-:-:S11]  /*0b20*/  LOP3.LUT R13, R10, 0x80000000, RZ, 0xc0, !PT ;  /* 0x800000000a0d7812 */ /* 0x000fd600078ec0ff */
[----:B------:R-:W-:Y:S01]  /*0b30*/  @P0 LOP3.LUT R2, R13, 0x7ff00000, RZ, 0xfc, !PT ;  /* 0x7ff000000d020812 */ /* 0x000fe200078efcff */
[----:B------:R-:W-:Y:S01]  /*0b40*/  @!P0 IMAD.MOV.U32 R12, RZ, RZ, RZ ;  /* 0x000000ffff0c8224 */ /* 0x000fe200078e00ff */
[----:B------:R-:W-:-:S03]  /*0b50*/  @P0 MOV R12, RZ ;  /* 0x000000ff000c0202 */ /* 0x000fc60000000f00 */
[----:B------:R-:W-:Y:S01]  /*0b60*/  @P0 IMAD.MOV.U32 R13, RZ, RZ, R2 ;  /* 0x000000ffff0d0224 */ /* 0x000fe200078e0002 */
[----:B------:R-:W-:Y:S06]  /*0b70*/  BRA `(.L_x_8) ;  /* 0x0000000000087947 */ /* 0x000fec0003800000 */
.L_x_9:
[----:B------:R-:W-:Y:S01]  /*0b80*/  LOP3.LUT R13, R11, 0x80000, RZ, 0xfc, !PT ;  /* 0x000800000b0d7812 */ /* 0x000fe200078efcff */
[----:B------:R-:W-:-:S07]  /*0b90*/  IMAD.MOV.U32 R12, RZ, RZ, R10 ;  /* 0x000000ffff0c7224 */ /* 0x000fce00078e000a */
.L_x_8:
[----:B------:R-:W-:Y:S05]  /*0ba0*/  BSYNC.RECONVERGENT B1 ;  /* 0x0000000000017941 */ /* 0x000fea0003800200 */
.L_x_6:
[----:B------:R-:W-:Y:S02]  /*0bb0*/  IMAD.MOV.U32 R2, RZ, RZ, R0 ;  /* 0x000000ffff027224 */ /* 0x000fe400078e0000 */
[----:B------:R-:W-:-:S04]  /*0bc0*/  IMAD.MOV.U32 R3, RZ, RZ, 0x0 ;  /* 0x00000000ff037424 */ /* 0x000fc800078e00ff */
[----:B------:R-:W-:Y:S05]  /*0bd0*/  RET.REL.NODEC R2 `(_Z9histogramPfS_iiS_) ;  /* 0xfffffff402087950 */ /* 0x000fea0003c3ffff */
        .weak           $__internal_1_$__cuda_sm3x_div_rn_noftz_f32_slowpath
        .type           $__internal_1_$__cuda_sm3x_div_rn_noftz_f32_slowpath,@function
        .size           $__internal_1_$__cuda_sm3x_div_rn_noftz_f32_slowpath,(.L_x_23 - $__internal_1_$__cuda_sm3x_div_rn_noftz_f32_slowpath)
$__internal_1_$__cuda_sm3x_div_rn_noftz_f32_slowpath:
[----:B------:R-:W-:Y:S01]  /*0be0*/  SHF.R.U32.HI R13, RZ, 0x17, R10 ;  /* 0x00000017ff0d7819 */ /* 0x000fe2000001160a */
[----:B------:R-:W-:Y:S01]  /*0bf0*/  BSSY.RECONVERGENT B1, `(.L_x_10) ;  /* 0x0000064000017945 */ /* 0x000fe20003800200 */
[----:B------:R-:W-:Y:S01]  /*0c00*/  SHF.R.U32.HI R2, RZ, 0x17, R3 ;  /* 0x00000017ff027819 */ /* 0x000fe20000011603 */
[----:B------:R-:W-:Y:S01]  /*0c10*/  IMAD.MOV.U32 R14, RZ, RZ, 0x41a00000 ;  /* 0x41a00000ff0e7424 */ /* 0x000fe200078e00ff */
[----:B------:R-:W-:Y:S02]  /*0c20*/  LOP3.LUT R13, R13, 0xff, RZ, 0xc0, !PT ;  /* 0x000000ff0d0d7812 */ /* 0x000fe400078ec0ff */
[----:B------:R-:W-:-:S03]  /*0c30*/  LOP3.LUT R18, R2, 0xff, RZ, 0xc0, !PT ;  /* 0x000000ff02127812 */ /* 0x000fc600078ec0ff */
[----:B------:R-:W-:Y:S01]  /*0c40*/  VIADD R15, R13, 0xffffffff ;  /* 0xffffffff0d0f7836 */ /* 0x000fe20000000000 */
[----:B------:R-:W-:-:S04]  /*0c50*/  IADD3 R16, PT, PT, R18, -0x1, RZ ;  /* 0xffffffff12107810 */ /* 0x000fc80007ffe0ff */
[----:B------:R-:W-:-:S04]  /*0c60*/  ISETP.GT.U32.AND P0, PT, R15, 0xfd, PT ;  /* 0x000000fd0f00780c */ /* 0x000fc80003f04070 */
[----:B------:R-:W-:-:S13]  /*0c70*/  ISETP.GT.U32.OR P0, PT, R16, 0xfd, P0 ;  /* 0x000000fd1000780c */ /* 0x000fda0000704470 */
[----:B------:R-:W-:Y:S01]  /*0c80*/  @!P0 IMAD.MOV.U32 R11, RZ, RZ, RZ ;  /* 0x000000ffff0b8224 */ /* 0x000fe200078e00ff */
[----:B------:R-:W-:Y:S06]  /*0c90*/  @!P0 BRA `(.L_x_11) ;  /* 0x0000000000608947 */ /* 0x000fec0003800000 */
[----:B------:R-:W-:Y:S01]  /*0ca0*/  IMAD.MOV.U32 R2, RZ, RZ, 0x41a00000 ;  /* 0x41a00000ff027424 */ /* 0x000fe200078e00ff */
[----:B------:R-:W-:-:S04]  /*0cb0*/  FSETP.GTU.FTZ.AND P0, PT, |R3|, +INF , PT ;  /* 0x7f8000000300780b */ /* 0x000fc80003f1c200 */
[----:B------:R-:W-:-:S04]  /*0cc0*/  FSETP.GTU.FTZ.AND P1, PT, |R2|, +INF , PT ;  /* 0x7f8000000200780b */ /* 0x000fc80003f3c200 */
[----:B------:R-:W-:-:S13]  /*0cd0*/  PLOP3.LUT P0, PT, P0, P1, PT, 0xf8, 0x8f ;  /* 0x00000000008f781c */ /* 0x000fda0000703f70 */
[----:B------:R-:W-:Y:S05]  /*0ce0*/  @P0 BRA `(.L_x_12) ;  /* 0x00000004004c0947 */ /* 0x000fea0003800000 */
[----:B------:R-:W-:-:S13]  /*0cf0*/  LOP3.LUT P0, RZ, R14, 0x7fffffff, R3, 0xc8, !PT ;  /* 0x7fffffff0eff7812 */ /* 0x000fda000780c803 */
[----:B------:R-:W-:Y:S05]  /*0d00*/  @!P0 BRA `(.L_x_13) ;  /* 0x00000004003c8947 */ /* 0x000fea0003800000 */
[C---:B------:R-:W-:Y:S02]  /*0d10*/  FSETP.NEU.FTZ.AND P2, PT, |R3|.reuse, +INF , PT ;  /* 0x7f8000000300780b */ /* 0x040fe40003f5d200 */
[----:B------:R-:W-:Y:S02]  /*0d20*/  FSETP.NEU.FTZ.AND P1, PT, |R2|, +INF , PT ;  /* 0x7f8000000200780b */ /* 0x000fe40003f3d200 */
[----:B------:R-:W-:-:S11]  /*0d30*/  FSETP.NEU.FTZ.AND P0, PT, |R3|, +INF , PT ;  /* 0x7f8000000300780b */ /* 0x000fd60003f1d200 */
[----:B------:R-:W-:Y:S05]  /*0d40*/  @!P1 BRA !P2, `(.L_x_13) ;  /* 0x00000004002c9947 */ /* 0x000fea0005000000 */
[----:B------:R-:W-:-:S04]  /*0d50*/  LOP3.LUT P2, RZ, R3, 0x7fffffff, RZ, 0xc0, !PT ;  /* 0x7fffffff03ff7812 */ /* 0x000fc8000784c0ff */
[----:B------:R-:W-:-:S13]  /*0d60*/  PLOP3.LUT P1, PT, P1, P2, PT, 0x2f, 0xf2 ;  /* 0x0000000000f2781c */ /* 0x000fda0000f24577 */
[----:B------:R-:W-:Y:S05]  /*0d70*/  @P1 BRA `(.L_x_14) ;  /* 0x0000000400181947 */ /* 0x000fea0003800000 */
[----:B------:R-:W-:-:S04]  /*0d80*/  LOP3.LUT P1, RZ, R14, 0x7fffffff, RZ, 0xc0, !PT ;  /* 0x7fffffff0eff7812 */ /* 0x000fc8000782c0ff */
[----:B------:R-:W-:-:S13]  /*0d90*/  PLOP3.LUT P0, PT, P0, P1, PT, 0x2f, 0xf2 ;  /* 0x0000000000f2781c */ /* 0x000fda0000702577 */
[----:B------:R-:W-:Y:S05]  /*0da0*/  @P0 BRA `(.L_x_15) ;  /* 0x0000000400000947 */ /* 0x000fea0003800000 */
[----:B------:R-:W-:Y:S02]  /*0db0*/  ISETP.GE.AND P0, PT, R16, RZ, PT ;  /* 0x000000ff1000720c */ /* 0x000fe40003f06270 */
[----:B------:R-:W-:-:S11]  /*0dc0*/  ISETP.GE.AND P1, PT, R15, RZ, PT ;  /* 0x000000ff0f00720c */ /* 0x000fd60003f26270 */
[----:B------:R-:W-:Y:S02]  /*0dd0*/  @P0 IMAD.MOV.U32 R11, RZ, RZ, RZ ;  /* 0x000000ffff0b0224 */ /* 0x000fe400078e00ff */
[----:B------:R-:W-:Y:S01]  /*0de0*/  @!P0 FFMA R3, R3, 1.84467440737095516160e+19, RZ ;  /* 0x5f80000003038823 */ /* 0x000fe200000000ff */
[----:B------:R-:W-:Y:S02]  /*0df0*/  @!P0 IMAD.MOV.U32 R11, RZ, RZ, -0x40 ;  /* 0xffffffc0ff0b8424 */ /* 0x000fe400078e00ff */
[----:B------:R-:W-:-:S03]  /*0e00*/  @!P1 FFMA R14, R2, 1.84467440737095516160e+19, RZ ;  /* 0x5f800000020e9823 */ /* 0x000fc600000000ff */
[----:B------:R-:W-:-:S07]  /*0e10*/  @!P1 IADD3 R11, PT, PT, R11, 0x40, RZ ;  /* 0x000000400b0b9810 */ /* 0x000fce0007ffe0ff */
.L_x_11:
[----:B------:R-:W-:Y:S01]  /*0e20*/  LEA R15, R13, 0xc0800000, 0x17 ;  /* 0xc08000000d0f7811 */ /* 0x000fe200078eb8ff */
[----:B------:R-:W-:Y:S04]  /*0e30*/  BSSY.RECONVERGENT B2, `(.L_x_16) ;  /* 0x0000036000027945 */ /* 0x000fe80003800200 */
[----:B------:R-:W-:Y:S02]  /*0e40*/  IMAD.IADD R15, R14, 0x1, -R15 ;  /* 0x000000010e0f7824 */ /* 0x000fe400078e0a0f */
[----:B------:R-:W-:Y:S02]  /*0e50*/  VIADD R14, R18, 0xffffff81 ;  /* 0xffffff81120e7836 */ /* 0x000fe40000000000 */
[----:B------:R-:W0:Y:S01]  /*0e60*/  MUFU.RCP R16, R15 ;  /* 0x0000000f00107308 */ /* 0x000e220000001000 */
[----:B------:R-:W-:Y:S01]  /*0e70*/  FADD.FTZ R17, -R15, -RZ ;  /* 0x800000ff0f117221 */ /* 0x000fe20000010100 */
[C---:B------:R-:W-:Y:S01]  /*0e80*/  IMAD R2, R14.reuse, -0x800000, R3 ;  /* 0xff8000000e027824 */ /* 0x040fe200078e0203 */
[----:B------:R-:W-:-:S05]  /*0e90*/  IADD3 R14, PT, PT, R14, 0x7f, -R13 ;  /* 0x0000007f0e0e7810 */ /* 0x000fca0007ffe80d */
[----:B------:R-:W-:Y:S02]  /*0ea0*/  IMAD.IADD R14, R14, 0x1, R11 ;  /* 0x000000010e0e7824 */ /* 0x000fe400078e020b */
[----:B0-----:R-:W-:-:S04]  /*0eb0*/  FFMA R19, R16, R17, 1 ;  /* 0x3f80000010137423 */ /* 0x001fc80000000011 */
[----:B------:R-:W-:-:S04]  /*0ec0*/  FFMA R18, R16, R19, R16 ;  /* 0x0000001310127223 */ /* 0x000fc80000000010 */
[----:B------:R-:W-:-:S04]  /*0ed0*/  FFMA R3, R2, R18, RZ ;  /* 0x0000001202037223 */ /* 0x000fc800000000ff */
[----:B------:R-:W-:-:S04]  /*0ee0*/  FFMA R16, R17, R3, R2 ;  /* 0x0000000311107223 */ /* 0x000fc80000000002 */
[----:B------:R-:W-:-:S04]  /*0ef0*/  FFMA R19, R18, R16, R3 ;  /* 0x0000001012137223 */ /* 0x000fc80000000003 */
[----:B------:R-:W-:-:S04]  /*0f00*/  FFMA R16, R17, R19, R2 ;  /* 0x0000001311107223 */ /* 0x000fc80000000002 */
[----:B------:R-:W-:-:S05]  /*0f10*/  FFMA R2, R18, R16, R19 ;  /* 0x0000001012027223 */ /* 0x000fca0000000013 */
[----:B------:R-:W-:-:S04]  /*0f20*/  SHF.R.U32.HI R3, RZ, 0x17, R2 ;  /* 0x00000017ff037819 */ /* 0x000fc80000011602 */
[----:B------:R-:W-:-:S05]  /*0f30*/  LOP3.LUT R3, R3, 0xff, RZ, 0xc0, !PT ;  /* 0x000000ff03037812 */ /* 0x000fca00078ec0ff */
[----:B------:R-:W-:-:S04]  /*0f40*/  IMAD.IADD R13, R3, 0x1, R14 ;  /* 0x00000001030d7824 */ /* 0x000fc800078e020e */
[----:B------:R-:W-:-:S05]  /*0f50*/  VIADD R3, R13, 0xffffffff ;  /* 0xffffffff0d037836 */ /* 0x000fca0000000000 */
[----:B------:R-:W-:-:S13]  /*0f60*/  ISETP.GE.U32.AND P0, PT, R3, 0xfe, PT ;  /* 0x000000fe0300780c */ /* 0x000fda0003f06070 */
[----:B------:R-:W-:Y:S05]  /*0f70*/  @!P0 BRA `(.L_x_17) ;  /* 0x0000000000808947 */ /* 0x000fea0003800000 */
[----:B------:R-:W-:-:S13]  /*0f80*/  ISETP.GT.AND P0, PT, R13, 0xfe, PT ;  /* 0x000000fe0d00780c */ /* 0x000fda0003f04270 */
[----:B------:R-:W-:Y:S05]  /*0f90*/  @P0 BRA `(.L_x_18) ;  /* 0x00000000006c0947 */ /* 0x000fea0003800000 */
[----:B------:R-:W-:-:S13]  /*0fa0*/  ISETP.GE.AND P0, PT, R13, 0x1, PT ;  /* 0x000000010d00780c */ /* 0x000fda0003f06270 */
[----:B------:R-:W-:Y:S05]  /*0fb0*/  @P0 BRA `(.L_x_19) ;  /* 0x0000000000740947 */ /* 0x000fea0003800000 */
[----:B------:R-:W-:Y:S02]  /*0fc0*/  ISETP.GE.AND P0, PT, R13, -0x18, PT ;  /* 0xffffffe80d00780c */ /* 0x000fe40003f06270 */
[----:B------:R-:W-:-:S11]  /*0fd0*/  LOP3.LUT R2, R2, 0x80000000, RZ, 0xc0, !PT ;  /* 0x8000000002027812 */ /* 0x000fd600078ec0ff */
[----:B------:R-:W-:Y:S05]  /*0fe0*/  @!P0 BRA `(.L_x_19) ;  /* 0x0000000000688947 */ /* 0x000fea0003800000 */
[CCC-:B------:R-:W-:Y:S01]  /*0ff0*/  FFMA.RZ R3, R18.reuse, R16.reuse, R19.reuse ;  /* 0x0000001012037223 */ /* 0x1c0fe2000000c013 */
[CCC-:B------:R-:W-:Y:S01]  /*1000*/  FFMA.RM R14, R18.reuse, R16.reuse, R19.reuse ;  /* 0x00000010120e7223 */ /* 0x1c0fe20000004013 */
[C---:B------:R-:W-:Y:S02]  /*1010*/  ISETP.NE.AND P2, PT, R13.reuse, RZ, PT ;  /* 0x000000ff0d00720c */ /* 0x040fe40003f45270 */
[----:B------:R-:W-:Y:S02]  /*1020*/  ISETP.NE.AND P1, PT, R13, RZ, PT ;  /* 0x000000ff0d00720c */ /* 0x000fe40003f25270 */
[----:B------:R-:W-:Y:S01]  /*1030*/  LOP3.LUT R11, R3, 0x7fffff, RZ, 0xc0, !PT ;  /* 0x007fffff030b7812 */ /* 0x000fe200078ec0ff */
[----:B------:R-:W-:Y:S01]  /*1040*/  FFMA.RP R3, R18, R16, R19 ;  /* 0x0000001012037223 */ /* 0x000fe20000008013 */
[----:B------:R-:W-:Y:S01]  /*1050*/  IADD3 R16, PT, PT, R13, 0x20, RZ ;  /* 0x000000200d107810 */ /* 0x000fe20007ffe0ff */
[----:B------:R-:W-:Y:S01]  /*1060*/  IMAD.MOV R13, RZ, RZ, -R13 ;  /* 0x000000ffff0d7224 */ /* 0x000fe200078e0a0d */
[----:B------:R-:W-:-:S02]  /*1070*/  LOP3.LUT R11, R11, 0x800000, RZ, 0xfc, !PT ;  /* 0x008000000b0b7812 */ /* 0x000fc400078efcff */
[----:B------:R-:W-:Y:S02]  /*1080*/  FSETP.NEU.FTZ.AND P0, PT, R3, R14, PT ;  /* 0x0000000e0300720b */ /* 0x000fe40003f1d000 */
[----:B------:R-:W-:Y:S02]  /*1090*/  SHF.L.U32 R16, R11, R16, RZ ;  /* 0x000000100b107219 */ /* 0x000fe400000006ff */
[----:B------:R-:W-:Y:S02]  /*10a0*/  SEL R14, R13, RZ, P2 ;  /* 0x000000ff0d0e7207 */ /* 0x000fe40001000000 */
[----:B------:R-:W-:Y:S02]  /*10b0*/  ISETP.NE.AND P1, PT, R16, RZ, P1 ;  /* 0x000000ff1000720c */ /* 0x000fe40000f25270 */
[----:B------:R-:W-:Y:S02]  /*10c0*/  SHF.R.U32.HI R14, RZ, R14, R11 ;  /* 0x0000000eff0e7219 */ /* 0x000fe4000001160b */
[----:B------:R-:W-:-:S02]  /*10d0*/  PLOP3.LUT P0, PT, P0, P1, PT, 0xf8, 0x8f ;  /* 0x00000000008f781c */ /* 0x000fc40000703f70 */
[----:B------:R-:W-:Y:S02]  /*10e0*/  SHF.R.U32.HI R16, RZ, 0x1, R14 ;  /* 0x00000001ff107819 */ /* 0x000fe4000001160e */
[----:B------:R-:W-:-:S04]  /*10f0*/  SEL R3, RZ, 0x1, !P0 ;  /* 0x00000001ff037807 */ /* 0x000fc80004000000 */
[----:B------:R-:W-:-:S04]  /*1100*/  LOP3.LUT R3, R3, 0x1, R16, 0xf8, !PT ;  /* 0x0000000103037812 */ /* 0x000fc800078ef810 */
[----:B------:R-:W-:-:S05]  /*1110*/  LOP3.LUT R3, R3, R14, RZ, 0xc0, !PT ;  /* 0x0000000e03037212 */ /* 0x000fca00078ec0ff */
[----:B------:R-:W-:-:S05]  /*1120*/  IMAD.IADD R3, R16, 0x1, R3 ;  /* 0x0000000110037824 */ /* 0x000fca00078e0203 */
[----:B------:R-:W-:Y:S01]  /*1130*/  LOP3.LUT R2, R3, R2, RZ, 0xfc, !PT ;  /* 0x0000000203027212 */ /* 0x000fe200078efcff */
[----:B------:R-:W-:Y:S06]  /*1140*/  BRA `(.L_x_19) ;  /* 0x0000000000107947 */ /* 0x000fec0003800000 */
.L_x_18:
[----:B------:R-:W-:-:S04]  /*1150*/  LOP3.LUT R2, R2, 0x80000000, RZ, 0xc0, !PT ;  /* 0x8000000002027812 */ /* 0x000fc800078ec0ff */
[----:B------:R-:W-:Y:S01]  /*1160*/  LOP3.LUT R2, R2, 0x7f800000, RZ, 0xfc, !PT ;  /* 0x7f80000002027812 */ /* 0x000fe200078efcff */
[----:B------:R-:W-:Y:S06]  /*1170*/  BRA `(.L_x_19) ;  /* 0x0000000000047947 */ /* 0x000fec0003800000 */
.L_x_17:
[----:B------:R-:W-:-:S07]  /*1180*/  IMAD R2, R14, 0x800000, R2 ;  /* 0x008000000e027824 */ /* 0x000fce00078e0202 */
.L_x_19:
[----:B------:R-:W-:Y:S05]  /*1190*/  BSYNC.RECONVERGENT B2 ;  /* 0x0000000000027941 */ /* 0x000fea0003800200 */
.L_x_16:
[----:B------:R-:W-:Y:S05]  /*11a0*/  BRA `(.L_x_20) ;  /* 0x0000000000207947 */ /* 0x000fea0003800000 */
.L_x_15:
[----:B------:R-:W-:-:S04]  /*11b0*/  LOP3.LUT R2, R14, 0x80000000, R3, 0x48, !PT ;  /* 0x800000000e027812 */ /* 0x000fc800078e4803 */
[----:B------:R-:W-:Y:S01]  /*11c0*/  LOP3.LUT R2, R2, 0x7f800000, RZ, 0xfc, !PT ;  /* 0x7f80000002027812 */ /* 0x000fe200078efcff */
[----:B------:R-:W-:Y:S06]  /*11d0*/  BRA `(.L_x_20) ;  /* 0x0000000000147947 */ /* 0x000fec0003800000 */
.L_x_14:
[----:B------:R-:W-:Y:S01]  /*11e0*/  LOP3.LUT R2, R14, 0x80000000, R3, 0x48, !PT ;  /* 0x800000000e027812 */ /* 0x000fe200078e4803 */
[----:B------:R-:W-:Y:S06]  /*11f0*/  BRA `(.L_x_20) ;  /* 0x00000000000c7947 */ /* 0x000fec0003800000 */
.L_x_13:
[----:B------:R-:W0:Y:S01]  /*1200*/  MUFU.RSQ R2, -QNAN ;  /* 0xffc0000000027908 */ /* 0x000e220000001400 */
[----:B------:R-:W-:Y:S05]  /*1210*/  BRA `(.L_x_20) ;  /* 0x0000000000047947 */ /* 0x000fea0003800000 */
.L_x_12:
[----:B------:R-:W-:-:S07]  /*1220*/  FADD.FTZ R2, R3, R2 ;  /* 0x0000000203027221 */ /* 0x000fce0000010000 */
.L_x_20:
[----:B------:R-:W-:Y:S05]  /*1230*/  BSYNC.RECONVERGENT B1 ;  /* 0x0000000000017941 */ /* 0x000fea0003800200 */
.L_x_10:
[----:B------:R-:W-:-:S04]  /*1240*/  IMAD.MOV.U32 R13, RZ, RZ, 0x0 ;  /* 0x00000000ff0d7424 */ /* 0x000fc800078e00ff */
[----:B0-----:R-:W-:Y:S05]  /*1250*/  RET.REL.NODEC R12 `(_Z9histogramPfS_iiS_) ;  /* 0xffffffec0c687950 */ /* 0x001fea0003c3ffff */
.L_x_21:
[----:B------:R-:W-:-:S00]  /*1260*/  BRA `(.L_x_21) ;  /* 0xfffffffc00fc7947 */ /* 0x000fc0000383ffff */
[----:B------:R-:W-:-:S00]  /*1270*/  NOP ;  /* 0x0000000000007918 */ /* 0x000fc00000000000 */
        /* <DEDUP_REMOVED lines=8> */
.L_x_23:


//--------------------- .nv.shared.reserved.0     --------------------------
	.section	.nv.shared.reserved.0,"aw",@nobits
	.weak		__nv_reservedSMEM_offset_0_alias
	.size		__nv_reservedSMEM_offset_0_alias, 0, 64
	.other		__nv_reservedSMEM_offset_0_alias,@"STO_CUDA_RESERVED_SHARED STV_DEFAULT"
__nv_reservedSMEM_offset_0_alias:
	.zero		0
	.zero		64


//--------------------- .nv.constant0._Z9histogramPfS_iiS_ --------------------------
	.section	.nv.constant0._Z9histogramPfS_iiS_,"a",@progbits
	.sectionflags	@""
	.align	4
.nv.constant0._Z9histogramPfS_iiS_:
	.zero		928


//--------------------- SYMBOLS --------------------------

	.type		.nv.reservedSmem.offset0,@object
	.size		.nv.reservedSmem.offset0,0x4
